//
// Generated by NVIDIA NVVM Compiler
//
// Compiler Build ID: CL-36424714
// Cuda compilation tools, release 13.0, V13.0.88
// Based on NVVM 20.0.0
//

.version 9.0
.target sm_100
.address_size 64

	// .globl	_Z9round_incPiS_i
// _ZZ4gameiPiiiS_S_S_S_S_S_E15shared_distance has been demoted

.visible .entry _Z9round_incPiS_i(
	.param .u64 .ptr .align 1 _Z9round_incPiS_i_param_0,
	.param .u64 .ptr .align 1 _Z9round_incPiS_i_param_1,
	.param .u32 _Z9round_incPiS_i_param_2
)
{
	.reg .pred 	%p<2>;
	.reg .b32 	%r<8>;
	.reg .b64 	%rd<5>;

	ld.param.u64 	%rd2, [_Z9round_incPiS_i_param_0];
	ld.param.u64 	%rd3, [_Z9round_incPiS_i_param_1];
	ld.param.u32 	%r2, [_Z9round_incPiS_i_param_2];
	cvta.to.global.u64 	%rd4, %rd3;
	cvta.to.global.u64 	%rd1, %rd2;
	ld.global.u32 	%r3, [%rd1];
	add.s32 	%r4, %r3, 1;
	st.global.u32 	[%rd1], %r4;
	mov.b32 	%r5, 0;
	st.global.u32 	[%rd4], %r5;
	ld.global.u32 	%r1, [%rd1];
	rem.s32 	%r6, %r1, %r2;
	setp.ne.s32 	%p1, %r6, 0;
	@%p1 bra 	$L__BB0_2;
	add.s32 	%r7, %r1, 1;
	st.global.u32 	[%rd1], %r7;
$L__BB0_2:
	ret;

}
	// .globl	_Z14initializationiPiS_S_S_i
.visible .entry _Z14initializationiPiS_S_S_i(
	.param .u32 _Z14initializationiPiS_S_S_i_param_0,
	.param .u64 .ptr .align 1 _Z14initializationiPiS_S_S_i_param_1,
	.param .u64 .ptr .align 1 _Z14initializationiPiS_S_S_i_param_2,
	.param .u64 .ptr .align 1 _Z14initializationiPiS_S_S_i_param_3,
	.param .u64 .ptr .align 1 _Z14initializationiPiS_S_S_i_param_4,
	.param .u32 _Z14initializationiPiS_S_S_i_param_5
)
{
	.reg .b32 	%r<5>;
	.reg .b64 	%rd<13>;

	ld.param.u32 	%r1, [_Z14initializationiPiS_S_S_i_param_0];
	ld.param.u64 	%rd1, [_Z14initializationiPiS_S_S_i_param_1];
	ld.param.u64 	%rd2, [_Z14initializationiPiS_S_S_i_param_2];
	ld.param.u64 	%rd3, [_Z14initializationiPiS_S_S_i_param_3];
	ld.param.u64 	%rd4, [_Z14initializationiPiS_S_S_i_param_4];
	cvta.to.global.u64 	%rd5, %rd3;
	cvta.to.global.u64 	%rd6, %rd2;
	cvta.to.global.u64 	%rd7, %rd1;
	cvta.to.global.u64 	%rd8, %rd4;
	mov.b32 	%r2, 1;
	st.global.u32 	[%rd8], %r2;
	mov.u32 	%r3, %tid.x;
	mul.wide.u32 	%rd9, %r3, 4;
	add.s64 	%rd10, %rd7, %rd9;
	st.global.u32 	[%rd10], %r1;
	add.s64 	%rd11, %rd6, %rd9;
	st.global.u32 	[%rd11], %r2;
	add.s64 	%rd12, %rd5, %rd9;
	mov.b32 	%r4, 0;
	st.global.u32 	[%rd12], %r4;
	ret;

}
	// .globl	_Z6activePiS_S_
.visible .entry _Z6activePiS_S_(
	.param .u64 .ptr .align 1 _Z6activePiS_S__param_0,
	.param .u64 .ptr .align 1 _Z6activePiS_S__param_1,
	.param .u64 .ptr .align 1 _Z6activePiS_S__param_2
)
{
	.reg .pred 	%p<2>;
	.reg .b32 	%r<5>;
	.reg .b64 	%rd<11>;

	ld.param.u64 	%rd1, [_Z6activePiS_S__param_0];
	ld.param.u64 	%rd3, [_Z6activePiS_S__param_1];
	ld.param.u64 	%rd2, [_Z6activePiS_S__param_2];
	cvta.to.global.u64 	%rd4, %rd3;
	mov.u32 	%r1, %tid.x;
	mul.wide.u32 	%rd5, %r1, 4;
	add.s64 	%rd6, %rd4, %rd5;
	ld.global.u32 	%r2, [%rd6];
	setp.gt.s32 	%p1, %r2, 0;
	@%p1 bra 	$L__BB2_2;
	cvta.to.global.u64 	%rd8, %rd1;
	add.s64 	%rd10, %rd8, %rd5;
	mov.b32 	%r4, 0;
	st.global.u32 	[%rd10], %r4;
	bra.uni 	$L__BB2_3;
$L__BB2_2:
	cvta.to.global.u64 	%rd7, %rd2;
	atom.global.add.u32 	%r3, [%rd7], 1;
$L__BB2_3:
	ret;

}
	// .globl	_Z4gameiPiiiS_S_S_S_S_S_
.visible .entry _Z4gameiPiiiS_S_S_S_S_S_(
	.param .u32 _Z4gameiPiiiS_S_S_S_S_S__param_0,
	.param .u64 .ptr .align 1 _Z4gameiPiiiS_S_S_S_S_S__param_1,
	.param .u32 _Z4gameiPiiiS_S_S_S_S_S__param_2,
	.param .u32 _Z4gameiPiiiS_S_S_S_S_S__param_3,
	.param .u64 .ptr .align 1 _Z4gameiPiiiS_S_S_S_S_S__param_4,
	.param .u64 .ptr .align 1 _Z4gameiPiiiS_S_S_S_S_S__param_5,
	.param .u64 .ptr .align 1 _Z4gameiPiiiS_S_S_S_S_S__param_6,
	.param .u64 .ptr .align 1 _Z4gameiPiiiS_S_S_S_S_S__param_7,
	.param .u64 .ptr .align 1 _Z4gameiPiiiS_S_S_S_S_S__param_8,
	.param .u64 .ptr .align 1 _Z4gameiPiiiS_S_S_S_S_S__param_9
)
{
	.reg .pred 	%p<11>;
	.reg .b32 	%r<44>;
	.reg .b64 	%rd<30>;
	// demoted variable
	.shared .align 4 .u32 _ZZ4gameiPiiiS_S_S_S_S_S_E15shared_distance;
	ld.param.u32 	%r9, [_Z4gameiPiiiS_S_S_S_S_S__param_0];
	ld.param.u64 	%rd2, [_Z4gameiPiiiS_S_S_S_S_S__param_1];
	ld.param.u32 	%r11, [_Z4gameiPiiiS_S_S_S_S_S__param_2];
	ld.param.u32 	%r12, [_Z4gameiPiiiS_S_S_S_S_S__param_3];
	ld.param.u64 	%rd3, [_Z4gameiPiiiS_S_S_S_S_S__param_4];
	ld.param.u64 	%rd4, [_Z4gameiPiiiS_S_S_S_S_S__param_5];
	ld.param.u64 	%rd5, [_Z4gameiPiiiS_S_S_S_S_S__param_6];
	ld.param.u64 	%rd6, [_Z4gameiPiiiS_S_S_S_S_S__param_7];
	ld.param.u64 	%rd7, [_Z4gameiPiiiS_S_S_S_S_S__param_8];
	cvta.to.global.u64 	%rd1, %rd7;
	mov.u32 	%r1, %tid.x;
	mov.u32 	%r2, %ctaid.x;
	add.s32 	%r13, %r11, %r12;
	add.s32 	%r14, %r13, 1;
	st.shared.u32 	[_ZZ4gameiPiiiS_S_S_S_S_S_E15shared_distance], %r14;
	bar.sync 	0;
	mul.wide.u32 	%rd8, %r2, 4;
	add.s64 	%rd9, %rd1, %rd8;
	ld.global.u32 	%r15, [%rd9];
	setp.ne.s32 	%p1, %r15, 1;
	setp.eq.s32 	%p2, %r2, %r1;
	mov.b32 	%r43, 0;
	or.pred  	%p3, %p2, %p1;
	@%p3 bra 	$L__BB3_8;
	mul.wide.u32 	%rd10, %r1, 4;
	add.s64 	%rd11, %rd1, %rd10;
	ld.global.u32 	%r17, [%rd11];
	setp.ne.s32 	%p4, %r17, 1;
	@%p4 bra 	$L__BB3_8;
	cvta.to.global.u64 	%rd12, %rd4;
	cvta.to.global.u64 	%rd13, %rd3;
	cvta.to.global.u64 	%rd14, %rd2;
	ld.global.u32 	%r18, [%rd14];
	add.s32 	%r19, %r18, %r2;
	rem.s32 	%r20, %r19, %r9;
	add.s64 	%rd16, %rd13, %rd8;
	ld.global.u32 	%r21, [%rd16];
	add.s64 	%rd17, %rd12, %rd8;
	ld.global.u32 	%r22, [%rd17];
	mul.wide.s32 	%rd18, %r20, 4;
	add.s64 	%rd19, %rd13, %rd18;
	ld.global.u32 	%r23, [%rd19];
	add.s64 	%rd20, %rd12, %rd18;
	ld.global.u32 	%r24, [%rd20];
	sub.s32 	%r3, %r23, %r21;
	sub.s32 	%r4, %r24, %r22;
	add.s64 	%rd22, %rd13, %rd10;
	ld.global.u32 	%r25, [%rd22];
	sub.s32 	%r26, %r25, %r21;
	add.s64 	%rd23, %rd12, %rd10;
	ld.global.u32 	%r27, [%rd23];
	sub.s32 	%r6, %r27, %r22;
	and.b32  	%r28, %r3, %r26;
	setp.lt.s32 	%p5, %r28, 0;
	@%p5 bra 	$L__BB3_6;
	and.b32  	%r29, %r4, %r6;
	setp.lt.s32 	%p6, %r29, 0;
	@%p6 bra 	$L__BB3_6;
	min.s32 	%r30, %r3, %r26;
	setp.gt.s32 	%p7, %r30, 0;
	@%p7 bra 	$L__BB3_6;
	min.s32 	%r32, %r4, %r6;
	setp.lt.s32 	%p8, %r32, 1;
	@%p8 bra 	$L__BB3_8;
$L__BB3_6:
	mul.lo.s32 	%r34, %r26, %r4;
	mul.lo.s32 	%r35, %r6, %r3;
	setp.ne.s32 	%p9, %r34, %r35;
	@%p9 bra 	$L__BB3_8;
	abs.s32 	%r36, %r26;
	abs.s32 	%r37, %r6;
	add.s32 	%r43, %r37, %r36;
	atom.shared.min.s32 	%r38, [_ZZ4gameiPiiiS_S_S_S_S_S_E15shared_distance], %r43;
$L__BB3_8:
	bar.sync 	0;
	ld.shared.u32 	%r39, [_ZZ4gameiPiiiS_S_S_S_S_S_E15shared_distance];
	setp.ne.s32 	%p10, %r39, %r43;
	@%p10 bra 	$L__BB3_10;
	cvta.to.global.u64 	%rd24, %rd5;
	add.s64 	%rd26, %rd24, %rd8;
	ld.global.u32 	%r40, [%rd26];
	add.s32 	%r41, %r40, 1;
	st.global.u32 	[%rd26], %r41;
	cvta.to.global.u64 	%rd27, %rd6;
	mul.wide.u32 	%rd28, %r1, 4;
	add.s64 	%rd29, %rd27, %rd28;
	atom.global.add.u32 	%r42, [%rd29], -1;
$L__BB3_10:
	ret;

}


// ===== COMPILED SASS (sm_100) =====

	.target	sm_100

	.elftype	@"ET_EXEC"


//--------------------- .note.nv.tkinfo           --------------------------
	.section	.note.nv.tkinfo,"",@"SHT_NOTE"
	.sectionflags	@"SHF_NOTE_NV_TKINFO"
	.tkinfo
        /*0018*/ 	.word	0x00000002
        /*0030*/ 	.string	""
        /*0030*/ 	.string	"ptxas"
        /*0030*/ 	.string	"Cuda compilation tools, release 13.0, V13.0.88"
        /*0030*/ 	.string	"Build cuda_13.0.r13.0/compiler.36424714_0"
        /*0030*/ 	.string	"-arch sm_100 -m 64 "



//--------------------- .note.nv.cuinfo           --------------------------
	.section	.note.nv.cuinfo,"",@"SHT_NOTE"
	.sectionflags	@"SHF_NOTE_NV_CUINFO"
        /*0018*/ 	.short	0x0002
        /*001a*/ 	.short	0x0064
        /*001c*/ 	.short	0x0082
	.zero		2


//--------------------- .nv.info                  --------------------------
	.section	.nv.info,"",@"SHT_CUDA_INFO"
	.align	4


	//----- nvinfo : EIATTR_REGCOUNT
	.align		4
        /*0000*/ 	.byte	0x04, 0x2f
        /*0002*/ 	.short	(.L_1 - .L_0)
	.align		4
.L_0:
        /*0004*/ 	.word	index@(_Z9round_incPiS_i)
        /*0008*/ 	.word	0x0000000f


	//----- nvinfo : EIATTR_FRAME_SIZE
	.align		4
.L_1:
        /*000c*/ 	.byte	0x04, 0x11
        /*000e*/ 	.short	(.L_3 - .L_2)
	.align		4
.L_2:
        /*0010*/ 	.word	index@(_Z9round_incPiS_i)
        /*0014*/ 	.word	0x00000000


	//----- nvinfo : EIATTR_REGCOUNT
	.align		4
.L_3:
        /*0018*/ 	.byte	0x04, 0x2f
        /*001a*/ 	.short	(.L_5 - .L_4)
	.align		4
.L_4:
        /*001c*/ 	.word	index@(_Z14initializationiPiS_S_S_i)
        /*0020*/ 	.word	0x00000012


	//----- nvinfo : EIATTR_FRAME_SIZE
	.align		4
.L_5:
        /*0024*/ 	.byte	0x04, 0x11
        /*0026*/ 	.short	(.L_7 - .L_6)
	.align		4
.L_6:
        /*0028*/ 	.word	index@(_Z14initializationiPiS_S_S_i)
        /*002c*/ 	.word	0x00000000


	//----- nvinfo : EIATTR_REGCOUNT
	.align		4
.L_7:
        /*0030*/ 	.byte	0x04, 0x2f
        /*0032*/ 	.short	(.L_9 - .L_8)
	.align		4
.L_8:
        /*0034*/ 	.word	index@(_Z6activePiS_S_)
        /*0038*/ 	.word	0x0000000a


	//----- nvinfo : EIATTR_FRAME_SIZE
	.align		4
.L_9:
        /*003c*/ 	.byte	0x04, 0x11
        /*003e*/ 	.short	(.L_11 - .L_10)
	.align		4
.L_10:
        /*0040*/ 	.word	index@(_Z6activePiS_S_)
        /*0044*/ 	.word	0x00000000


	//----- nvinfo : EIATTR_REGCOUNT
	.align		4
.L_11:
        /*0048*/ 	.byte	0x04, 0x2f
        /*004a*/ 	.short	(.L_13 - .L_12)
	.align		4
.L_12:
        /*004c*/ 	.word	index@(_Z4gameiPiiiS_S_S_S_S_S_)
        /*0050*/ 	.word	0x00000014


	//----- nvinfo : EIATTR_FRAME_SIZE
	.align		4
.L_13:
        /*0054*/ 	.byte	0x04, 0x11
        /*0056*/ 	.short	(.L_15 - .L_14)
	.align		4
.L_14:
        /*0058*/ 	.word	index@(_Z4gameiPiiiS_S_S_S_S_S_)
        /*005c*/ 	.word	0x00000000


	//----- nvinfo : EIATTR_MIN_STACK_SIZE
	.align		4
.L_15:
        /*0060*/ 	.byte	0x04, 0x12
        /*0062*/ 	.short	(.L_17 - .L_16)
	.align		4
.L_16:
        /*0064*/ 	.word	index@(_Z4gameiPiiiS_S_S_S_S_S_)
        /*0068*/ 	.word	0x00000000


	//----- nvinfo : EIATTR_MIN_STACK_SIZE
	.align		4
.L_17:
        /*006c*/ 	.byte	0x04, 0x12
        /*006e*/ 	.short	(.L_19 - .L_18)
	.align		4
.L_18:
        /*0070*/ 	.word	index@(_Z6activePiS_S_)
        /*0074*/ 	.word	0x00000000


	//----- nvinfo : EIATTR_MIN_STACK_SIZE
	.align		4
.L_19:
        /*0078*/ 	.byte	0x04, 0x12
        /*007a*/ 	.short	(.L_21 - .L_20)
	.align		4
.L_20:
        /*007c*/ 	.word	index@(_Z14initializationiPiS_S_S_i)
        /*0080*/ 	.word	0x00000000


	//----- nvinfo : EIATTR_MIN_STACK_SIZE
	.align		4
.L_21:
        /*0084*/ 	.byte	0x04, 0x12
        /*0086*/ 	.short	(.L_23 - .L_22)
	.align		4
.L_22:
        /*0088*/ 	.word	index@(_Z9round_incPiS_i)
        /*008c*/ 	.word	0x00000000
.L_23:


//--------------------- .nv.compat                --------------------------
	.section	.nv.compat,"",@"SHT_CUDA_COMPAT_INFO"
	.align	4
        /*0000*/ 	.byte	0x02, 0x09, 0x00, 0x00, 0x02, 0x02, 0x01, 0x00, 0x02, 0x05, 0x05, 0x00, 0x03, 0x07, 0x01, 0x01
        /*0010*/ 	.byte	0x02, 0x03, 0x00, 0x00, 0x02, 0x06, 0x01, 0x00, 0x04, 0x0b, 0x08, 0x00, 0x09, 0x00, 0x00, 0x00
        /*0020*/ 	.byte	0x00, 0x00, 0x00, 0x00


//--------------------- .nv.info._Z4gameiPiiiS_S_S_S_S_S_ --------------------------
	.section	.nv.info._Z4gameiPiiiS_S_S_S_S_S_,"",@"SHT_CUDA_INFO"
	.sectionflags	@""
	.align	4


	//----- nvinfo : EIATTR_CUDA_API_VERSION
	.align		4
        /*0000*/ 	.byte	0x04, 0x37
        /*0002*/ 	.short	(.L_25 - .L_24)
.L_24:
        /*0004*/ 	.word	0x00000082


	//----- nvinfo : EIATTR_KPARAM_INFO
	.align		4
.L_25:
        /*0008*/ 	.byte	0x04, 0x17
        /*000a*/ 	.short	(.L_27 - .L_26)
.L_26:
        /*000c*/ 	.word	0x00000000
        /*0010*/ 	.short	0x0009
        /*0012*/ 	.short	0x0040
        /*0014*/ 	.byte	0x00, 0xf5, 0x21, 0x00


	//----- nvinfo : EIATTR_KPARAM_INFO
	.align		4
.L_27:
        /*0018*/ 	.byte	0x04, 0x17
        /*001a*/ 	.short	(.L_29 - .L_28)
.L_28:
        /*001c*/ 	.word	0x00000000
        /*0020*/ 	.short	0x0008
        /*0022*/ 	.short	0x0038
        /*0024*/ 	.byte	0x00, 0xf5, 0x21, 0x00


	//----- nvinfo : EIATTR_KPARAM_INFO
	.align		4
.L_29:
        /*0028*/ 	.byte	0x04, 0x17
        /*002a*/ 	.short	(.L_31 - .L_30)
.L_30:
        /*002c*/ 	.word	0x00000000
        /*0030*/ 	.short	0x0007
        /*0032*/ 	.short	0x0030
        /*0034*/ 	.byte	0x00, 0xf5, 0x21, 0x00


	//----- nvinfo : EIATTR_KPARAM_INFO
	.align		4
.L_31:
        /*0038*/ 	.byte	0x04, 0x17
        /*003a*/ 	.short	(.L_33 - .L_32)
.L_32:
        /*003c*/ 	.word	0x00000000
        /*0040*/ 	.short	0x0006
        /*0042*/ 	.short	0x0028
        /*0044*/ 	.byte	0x00, 0xf5, 0x21, 0x00


	//----- nvinfo : EIATTR_KPARAM_INFO
	.align		4
.L_33:
        /*0048*/ 	.byte	0x04, 0x17
        /*004a*/ 	.short	(.L_35 - .L_34)
.L_34:
        /*004c*/ 	.word	0x00000000
        /*0050*/ 	.short	0x0005
        /*0052*/ 	.short	0x0020
        /*0054*/ 	.byte	0x00, 0xf5, 0x21, 0x00


	//----- nvinfo : EIATTR_KPARAM_INFO
	.align		4
.L_35:
        /*0058*/ 	.byte	0x04, 0x17
        /*005a*/ 	.short	(.L_37 - .L_36)
.L_36:
        /*005c*/ 	.word	0x00000000
        /*0060*/ 	.short	0x0004
        /*0062*/ 	.short	0x0018
        /*0064*/ 	.byte	0x00, 0xf5, 0x21, 0x00


	//----- nvinfo : EIATTR_KPARAM_INFO
	.align		4
.L_37:
        /*0068*/ 	.byte	0x04, 0x17
        /*006a*/ 	.short	(.L_39 - .L_38)
.L_38:
        /*006c*/ 	.word	0x00000000
        /*0070*/ 	.short	0x0003
        /*0072*/ 	.short	0x0014
        /*0074*/ 	.byte	0x00, 0xf0, 0x11, 0x00


	//----- nvinfo : EIATTR_KPARAM_INFO
	.align		4
.L_39:
        /*0078*/ 	.byte	0x04, 0x17
        /*007a*/ 	.short	(.L_41 - .L_40)
.L_40:
        /*007c*/ 	.word	0x00000000
        /*0080*/ 	.short	0x0002
        /*0082*/ 	.short	0x0010
        /*0084*/ 	.byte	0x00, 0xf0, 0x11, 0x00


	//----- nvinfo : EIATTR_KPARAM_INFO
	.align		4
.L_41:
        /*0088*/ 	.byte	0x04, 0x17
        /*008a*/ 	.short	(.L_43 - .L_42)
.L_42:
        /*008c*/ 	.word	0x00000000
        /*0090*/ 	.short	0x0001
        /*0092*/ 	.short	0x0008
        /*0094*/ 	.byte	0x00, 0xf5, 0x21, 0x00


	//----- nvinfo : EIATTR_KPARAM_INFO
	.align		4
.L_43:
        /*0098*/ 	.byte	0x04, 0x17
        /*009a*/ 	.short	(.L_45 - .L_44)
.L_44:
        /*009c*/ 	.word	0x00000000
        /*00a0*/ 	.short	0x0000
        /*00a2*/ 	.short	0x0000
        /*00a4*/ 	.byte	0x00, 0xf0, 0x11, 0x00


	//----- nvinfo : EIATTR_SPARSE_MMA_MASK
	.align		4
.L_45:
        /*00a8*/ 	.byte	0x03, 0x50
        /*00aa*/ 	.short	0x0000


	//----- nvinfo : EIATTR_MAXREG_COUNT
	.align		4
        /*00ac*/ 	.byte	0x03, 0x1b
        /*00ae*/ 	.short	0x00ff


	//----- nvinfo : EIATTR_NUM_BARRIERS
	.align		4
        /*00b0*/ 	.byte	0x02, 0x4c
        /*00b2*/ 	.byte	0x01
	.zero		1


	//----- nvinfo : EIATTR_MERCURY_ISA_VERSION
	.align		4
        /*00b4*/ 	.byte	0x03, 0x5f
        /*00b6*/ 	.short	0x0101


	//----- nvinfo : EIATTR_INT_WARP_WIDE_INSTR_OFFSETS
	.align		4
        /*00b8*/ 	.byte	0x04, 0x31
        /*00ba*/ 	.short	(.L_47 - .L_46)


	//   ....[0]....
.L_46:
        /*00bc*/ 	.word	0x00000570


	//   ....[1]....
        /*00c0*/ 	.word	0x000005b0


	//----- nvinfo : EIATTR_VRC_CTA_INIT_COUNT
	.align		4
.L_47:
        /*00c4*/ 	.byte	0x02, 0x4a
	.zero		1
	.zero		1


	//----- nvinfo : EIATTR_EXIT_INSTR_OFFSETS
	.align		4
        /*00c8*/ 	.byte	0x04, 0x1c
        /*00ca*/ 	.short	(.L_49 - .L_48)


	//   ....[0]....
.L_48:
        /*00cc*/ 	.word	0x00000640


	//   ....[1]....
        /*00d0*/ 	.word	0x000006e0


	//----- nvinfo : EIATTR_CRS_STACK_SIZE
	.align		4
.L_49:
        /*00d4*/ 	.byte	0x04, 0x1e
        /*00d6*/ 	.short	(.L_51 - .L_50)
.L_50:
        /*00d8*/ 	.word	0x00000000


	//----- nvinfo : EIATTR_CBANK_PARAM_SIZE
	.align		4
.L_51:
        /*00dc*/ 	.byte	0x03, 0x19
        /*00de*/ 	.short	0x0048


	//----- nvinfo : EIATTR_PARAM_CBANK
	.align		4
        /*00e0*/ 	.byte	0x04, 0x0a
        /*00e2*/ 	.short	(.L_53 - .L_52)
	.align		4
.L_52:
        /*00e4*/ 	.word	index@(.nv.constant0._Z4gameiPiiiS_S_S_S_S_S_)
        /*00e8*/ 	.short	0x0380
        /*00ea*/ 	.short	0x0048


	//----- nvinfo : EIATTR_SW_WAR
	.align		4
.L_53:
        /*00ec*/ 	.byte	0x04, 0x36
        /*00ee*/ 	.short	(.L_55 - .L_54)
.L_54:
        /*00f0*/ 	.word	0x00000008
.L_55:


//--------------------- .nv.info._Z6activePiS_S_  --------------------------
	.section	.nv.info._Z6activePiS_S_,"",@"SHT_CUDA_INFO"
	.sectionflags	@""
	.align	4


	//----- nvinfo : EIATTR_CUDA_API_VERSION
	.align		4
        /*0000*/ 	.byte	0x04, 0x37
        /*0002*/ 	.short	(.L_57 - .L_56)
.L_56:
        /*0004*/ 	.word	0x00000082


	//----- nvinfo : EIATTR_KPARAM_INFO
	.align		4
.L_57:
        /*0008*/ 	.byte	0x04, 0x17
        /*000a*/ 	.short	(.L_59 - .L_58)
.L_58:
        /*000c*/ 	.word	0x00000000
        /*0010*/ 	.short	0x0002
        /*0012*/ 	.short	0x0010
        /*0014*/ 	.byte	0x00, 0xf5, 0x21, 0x00


	//----- nvinfo : EIATTR_KPARAM_INFO
	.align		4
.L_59:
        /*0018*/ 	.byte	0x04, 0x17
        /*001a*/ 	.short	(.L_61 - .L_60)
.L_60:
        /*001c*/ 	.word	0x00000000
        /*0020*/ 	.short	0x0001
        /*0022*/ 	.short	0x0008
        /*0024*/ 	.byte	0x00, 0xf5, 0x21, 0x00


	//----- nvinfo : EIATTR_KPARAM_INFO
	.align		4
.L_61:
        /*0028*/ 	.byte	0x04, 0x17
        /*002a*/ 	.short	(.L_63 - .L_62)
.L_62:
        /*002c*/ 	.word	0x00000000
        /*0030*/ 	.short	0x0000
        /*0032*/ 	.short	0x0000
        /*0034*/ 	.byte	0x00, 0xf5, 0x21, 0x00


	//----- nvinfo : EIATTR_SPARSE_MMA_MASK
	.align		4
.L_63:
        /*0038*/ 	.byte	0x03, 0x50
        /*003a*/ 	.short	0x0000


	//----- nvinfo : EIATTR_MAXREG_COUNT
	.align		4
        /*003c*/ 	.byte	0x03, 0x1b
        /*003e*/ 	.short	0x00ff


	//----- nvinfo : EIATTR_MERCURY_ISA_VERSION
	.align		4
        /*0040*/ 	.byte	0x03, 0x5f
        /*0042*/ 	.short	0x0101


	//----- nvinfo : EIATTR_INT_WARP_WIDE_INSTR_OFFSETS
	.align		4
        /*0044*/ 	.byte	0x04, 0x31
        /*0046*/ 	.short	(.L_65 - .L_64)


	//   ....[0]....
.L_64:
        /*0048*/ 	.word	0x000000d0


	//----- nvinfo : EIATTR_VRC_CTA_INIT_COUNT
	.align		4
.L_65:
        /*004c*/ 	.byte	0x02, 0x4a
	.zero		1
	.zero		1


	//----- nvinfo : EIATTR_EXIT_INSTR_OFFSETS
	.align		4
        /*0050*/ 	.byte	0x04, 0x1c
        /*0052*/ 	.short	(.L_67 - .L_66)


	//   ....[0]....
.L_66:
        /*0054*/ 	.word	0x000000a0


	//   ....[1]....
        /*0058*/ 	.word	0x00000120


	//----- nvinfo : EIATTR_CBANK_PARAM_SIZE
	.align		4
.L_67:
        /*005c*/ 	.byte	0x03, 0x19
        /*005e*/ 	.short	0x0018


	//----- nvinfo : EIATTR_PARAM_CBANK
	.align		4
        /*0060*/ 	.byte	0x04, 0x0a
        /*0062*/ 	.short	(.L_69 - .L_68)
	.align		4
.L_68:
        /*0064*/ 	.word	index@(.nv.constant0._Z6activePiS_S_)
        /*0068*/ 	.short	0x0380
        /*006a*/ 	.short	0x0018


	//----- nvinfo : EIATTR_SW_WAR
	.align		4
.L_69:
        /*006c*/ 	.byte	0x04, 0x36
        /*006e*/ 	.short	(.L_71 - .L_70)
.L_70:
        /*0070*/ 	.word	0x00000008
.L_71:


//--------------------- .nv.info._Z14initializationiPiS_S_S_i --------------------------
	.section	.nv.info._Z14initializationiPiS_S_S_i,"",@"SHT_CUDA_INFO"
	.sectionflags	@""
	.align	4


	//----- nvinfo : EIATTR_CUDA_API_VERSION
	.align		4
        /*0000*/ 	.byte	0x04, 0x37
        /*0002*/ 	.short	(.L_73 - .L_72)
.L_72:
        /*0004*/ 	.word	0x00000082


	//----- nvinfo : EIATTR_KPARAM_INFO
	.align		4
.L_73:
        /*0008*/ 	.byte	0x04, 0x17
        /*000a*/ 	.short	(.L_75 - .L_74)
.L_74:
        /*000c*/ 	.word	0x00000000
        /*0010*/ 	.short	0x0005
        /*0012*/ 	.short	0x0028
        /*0014*/ 	.byte	0x00, 0xf0, 0x11, 0x00


	//----- nvinfo : EIATTR_KPARAM_INFO
	.align		4
.L_75:
        /*0018*/ 	.byte	0x04, 0x17
        /*001a*/ 	.short	(.L_77 - .L_76)
.L_76:
        /*001c*/ 	.word	0x00000000
        /*0020*/ 	.short	0x0004
        /*0022*/ 	.short	0x0020
        /*0024*/ 	.byte	0x00, 0xf5, 0x21, 0x00


	//----- nvinfo : EIATTR_KPARAM_INFO
	.align		4
.L_77:
        /*0028*/ 	.byte	0x04, 0x17
        /*002a*/ 	.short	(.L_79 - .L_78)
.L_78:
        /*002c*/ 	.word	0x00000000
        /*0030*/ 	.short	0x0003
        /*0032*/ 	.short	0x0018
        /*0034*/ 	.byte	0x00, 0xf5, 0x21, 0x00


	//----- nvinfo : EIATTR_KPARAM_INFO
	.align		4
.L_79:
        /*0038*/ 	.byte	0x04, 0x17
        /*003a*/ 	.short	(.L_81 - .L_80)
.L_80:
        /*003c*/ 	.word	0x00000000
        /*0040*/ 	.short	0x0002
        /*0042*/ 	.short	0x0010
        /*0044*/ 	.byte	0x00, 0xf5, 0x21, 0x00


	//----- nvinfo : EIATTR_KPARAM_INFO
	.align		4
.L_81:
        /*0048*/ 	.byte	0x04, 0x17
        /*004a*/ 	.short	(.L_83 - .L_82)
.L_82:
        /*004c*/ 	.word	0x00000000
        /*0050*/ 	.short	0x0001
        /*0052*/ 	.short	0x0008
        /*0054*/ 	.byte	0x00, 0xf5, 0x21, 0x00


	//----- nvinfo : EIATTR_KPARAM_INFO
	.align		4
.L_83:
        /*0058*/ 	.byte	0x04, 0x17
        /*005a*/ 	.short	(.L_85 - .L_84)
.L_84:
        /*005c*/ 	.word	0x00000000
        /*0060*/ 	.short	0x0000
        /*0062*/ 	.short	0x0000
        /*0064*/ 	.byte	0x00, 0xf0, 0x11, 0x00


	//----- nvinfo : EIATTR_SPARSE_MMA_MASK
	.align		4
.L_85:
        /*0068*/ 	.byte	0x03, 0x50
        /*006a*/ 	.short	0x0000


	//----- nvinfo : EIATTR_MAXREG_COUNT
	.align		4
        /*006c*/ 	.byte	0x03, 0x1b
        /*006e*/ 	.short	0x00ff


	//----- nvinfo : EIATTR_MERCURY_ISA_VERSION
	.align		4
        /*0070*/ 	.byte	0x03, 0x5f
        /*0072*/ 	.short	0x0101


	//----- nvinfo : EIATTR_VRC_CTA_INIT_COUNT
	.align		4
        /*0074*/ 	.byte	0x02, 0x4a
	.zero		1
	.zero		1


	//----- nvinfo : EIATTR_EXIT_INSTR_OFFSETS
	.align		4
        /*0078*/ 	.byte	0x04, 0x1c
        /*007a*/ 	.short	(.L_87 - .L_86)


	//   ....[0]....
.L_86:
        /*007c*/ 	.word	0x00000100


	//----- nvinfo : EIATTR_CBANK_PARAM_SIZE
	.align		4
.L_87:
        /*0080*/ 	.byte	0x03, 0x19
        /*0082*/ 	.short	0x002c


	//----- nvinfo : EIATTR_PARAM_CBANK
	.align		4
        /*0084*/ 	.byte	0x04, 0x0a
        /*0086*/ 	.short	(.L_89 - .L_88)
	.align		4
.L_88:
        /*0088*/ 	.word	index@(.nv.constant0._Z14initializationiPiS_S_S_i)
        /*008c*/ 	.short	0x0380
        /*008e*/ 	.short	0x002c


	//----- nvinfo : EIATTR_SW_WAR
	.align		4
.L_89:
        /*0090*/ 	.byte	0x04, 0x36
        /*0092*/ 	.short	(.L_91 - .L_90)
.L_90:
        /*0094*/ 	.word	0x00000008
.L_91:


//--------------------- .nv.info._Z9round_incPiS_i --------------------------
	.section	.nv.info._Z9round_incPiS_i,"",@"SHT_CUDA_INFO"
	.sectionflags	@""
	.align	4


	//----- nvinfo : EIATTR_CUDA_API_VERSION
	.align		4
        /*0000*/ 	.byte	0x04, 0x37
        /*0002*/ 	.short	(.L_93 - .L_92)
.L_92:
        /*0004*/ 	.word	0x00000082


	//----- nvinfo : EIATTR_KPARAM_INFO
	.align		4
.L_93:
        /*0008*/ 	.byte	0x04, 0x17
        /*000a*/ 	.short	(.L_95 - .L_94)
.L_94:
        /*000c*/ 	.word	0x00000000
        /*0010*/ 	.short	0x0002
        /*0012*/ 	.short	0x0010
        /*0014*/ 	.byte	0x00, 0xf0, 0x11, 0x00


	//----- nvinfo : EIATTR_KPARAM_INFO
	.align		4
.L_95:
        /*0018*/ 	.byte	0x04, 0x17
        /*001a*/ 	.short	(.L_97 - .L_96)
.L_96:
        /*001c*/ 	.word	0x00000000
        /*0020*/ 	.short	0x0001
        /*0022*/ 	.short	0x0008
        /*0024*/ 	.byte	0x00, 0xf5, 0x21, 0x00


	//----- nvinfo : EIATTR_KPARAM_INFO
	.align		4
.L_97:
        /*0028*/ 	.byte	0x04, 0x17
        /*002a*/ 	.short	(.L_99 - .L_98)
.L_98:
        /*002c*/ 	.word	0x00000000
        /*0030*/ 	.short	0x0000
        /*0032*/ 	.short	0x0000
        /*0034*/ 	.byte	0x00, 0xf5, 0x21, 0x00


	//----- nvinfo : EIATTR_SPARSE_MMA_MASK
	.align		4
.L_99:
        /*0038*/ 	.byte	0x03, 0x50
        /*003a*/ 	.short	0x0000


	//----- nvinfo : EIATTR_MAXREG_COUNT
	.align		4
        /*003c*/ 	.byte	0x03, 0x1b
        /*003e*/ 	.short	0x00ff


	//----- nvinfo : EIATTR_MERCURY_ISA_VERSION
	.align		4
        /*0040*/ 	.byte	0x03, 0x5f
        /*0042*/ 	.short	0x0101


	//----- nvinfo : EIATTR_VRC_CTA_INIT_COUNT
	.align		4
        /*0044*/ 	.byte	0x02, 0x4a
	.zero		1
	.zero		1


	//----- nvinfo : EIATTR_EXIT_INSTR_OFFSETS
	.align		4
        /*0048*/ 	.byte	0x04, 0x1c
        /*004a*/ 	.short	(.L_101 - .L_100)


	//   ....[0]....
.L_100:
        /*004c*/ 	.word	0x00000200


	//   ....[1]....
        /*0050*/ 	.word	0x00000230


	//----- nvinfo : EIATTR_CBANK_PARAM_SIZE
	.align		4
.L_101:
        /*0054*/ 	.byte	0x03, 0x19
        /*0056*/ 	.short	0x0014


	//----- nvinfo : EIATTR_PARAM_CBANK
	.align		4
        /*0058*/ 	.byte	0x04, 0x0a
        /*005a*/ 	.short	(.L_103 - .L_102)
	.align		4
.L_102:
        /*005c*/ 	.word	index@(.nv.constant0._Z9round_incPiS_i)
        /*0060*/ 	.short	0x0380
        /*0062*/ 	.short	0x0014


	//----- nvinfo : EIATTR_SW_WAR
	.align		4
.L_103:
        /*0064*/ 	.byte	0x04, 0x36
        /*0066*/ 	.short	(.L_105 - .L_104)
.L_104:
        /*0068*/ 	.word	0x00000008
.L_105:


//--------------------- .nv.callgraph             --------------------------
	.section	.nv.callgraph,"",@"SHT_CUDA_CALLGRAPH"
	.align	4
	.sectionentsize	8
	.align		4
        /*0000*/ 	.word	0x00000000
	.align		4
        /*0004*/ 	.word	0xffffffff
	.align		4
        /*0008*/ 	.word	0x00000000
	.align		4
        /*000c*/ 	.word	0xfffffffe
	.align		4
        /*0010*/ 	.word	0x00000000
	.align		4
        /*0014*/ 	.word	0xfffffffd
	.align		4
        /*0018*/ 	.word	0x00000000
	.align		4
        /*001c*/ 	.word	0xfffffffc


//--------------------- .text._Z4gameiPiiiS_S_S_S_S_S_ --------------------------
	.section	.text._Z4gameiPiiiS_S_S_S_S_S_,"ax",@progbits
	.align	128
        .global         _Z4gameiPiiiS_S_S_S_S_S_
        .type           _Z4gameiPiiiS_S_S_S_S_S_,@function
        .size           _Z4gameiPiiiS_S_S_S_S_S_,(.L_x_8 - _Z4gameiPiiiS_S_S_S_S_S_)
        .other          _Z4gameiPiiiS_S_S_S_S_S_,@"STO_CUDA_ENTRY STV_DEFAULT"
_Z4gameiPiiiS_S_S_S_S_S_:
.text._Z4gameiPiiiS_S_S_S_S_S_:
[----:B------:R-:W-:Y:S08]  /*0000*/  LDC R1, c[0x0][0x37c] ;  /* 0x0000df00ff017b82 */ /* 0x000ff00000000800 */
[----:B------:R-:W0:Y:S01]  /*0010*/  S2UR UR5, SR_CgaCtaId ;  /* 0x00000000000579c3 */ /* 0x000e220000008800 */
[----:B------:R-:W1:Y:S01]  /*0020*/  S2R R3, SR_CTAID.X ;  /* 0x0000000000037919 */ /* 0x000e620000002500 */
[----:B------:R-:W-:Y:S01]  /*0030*/  UMOV UR4, 0x400 ;  /* 0x0000040000047882 */ /* 0x000fe20000000000 */
[----:B------:R-:W2:Y:S05]  /*0040*/  LDCU.64 UR6, c[0x0][0x358] ;  /* 0x00006b00ff0677ac */ /* 0x000eaa0008000a00 */
[----:B------:R-:W3:Y:S08]  /*0050*/  LDC.64 R8, c[0x0][0x390] ;  /* 0x0000e400ff087b82 */ /* 0x000ef00000000a00 */
[----:B------:R-:W1:Y:S01]  /*0060*/  LDC.64 R6, c[0x0][0x3b8] ;  /* 0x0000ee00ff067b82 */ /* 0x000e620000000a00 */
[----:B0-----:R-:W-:Y:S01]  /*0070*/  ULEA UR4, UR5, UR4, 0x18 ;  /* 0x0000000405047291 */ /* 0x001fe2000f8ec0ff */
[----:B---3--:R-:W-:-:S08]  /*0080*/  IADD3 R8, PT, PT, R8, 0x1, R9 ;  /* 0x0000000108087810 */ /* 0x008fd00007ffe009 */
[----:B------:R0:W-:Y:S01]  /*0090*/  STS [UR4], R8 ;  /* 0x00000008ff007988 */ /* 0x0001e20008000804 */
[----:B-1----:R-:W-:Y:S01]  /*00a0*/  IMAD.WIDE.U32 R4, R3, 0x4, R6 ;  /* 0x0000000403047825 */ /* 0x002fe200078e0006 */
[----:B------:R-:W-:Y:S06]  /*00b0*/  BAR.SYNC.DEFER_BLOCKING 0x0 ;  /* 0x0000000000007b1d */ /* 0x000fec0000010000 */
[----:B--2---:R-:W2:Y:S01]  /*00c0*/  LDG.E R4, desc[UR6][R4.64] ;  /* 0x0000000604047981 */ /* 0x004ea2000c1e1900 */
[----:B------:R-:W-:Y:S01]  /*00d0*/  BSSY.RECONVERGENT B0, `(.L_x_0) ;  /* 0x0000052000007945 */ /* 0x000fe20003800200 */
[----:B------:R-:W-:Y:S01]  /*00e0*/  IMAD.MOV.U32 R2, RZ, RZ, RZ ;  /* 0x000000ffff027224 */ /* 0x000fe200078e00ff */
[----:B------:R-:W1:Y:S01]  /*00f0*/  S2R R0, SR_TID.X ;  /* 0x0000000000007919 */ /* 0x000e620000002100 */
[----:B--2---:R-:W-:-:S04]  /*0100*/  ISETP.NE.AND P0, PT, R4, 0x1, PT ;  /* 0x000000010400780c */ /* 0x004fc80003f05270 */
[----:B-1----:R-:W-:-:S13]  /*0110*/  ISETP.EQ.OR P0, PT, R3, R0, P0 ;  /* 0x000000000300720c */ /* 0x002fda0000702670 */
[----:B0-----:R-:W-:Y:S05]  /*0120*/  @P0 BRA `(.L_x_1) ;  /* 0x0000000400300947 */ /* 0x001fea0003800000 */
[----:B------:R-:W-:-:S06]  /*0130*/  IMAD.WIDE.U32 R4, R0, 0x4, R6 ;  /* 0x0000000400047825 */ /* 0x000fcc00078e0006 */
[----:B------:R-:W2:Y:S02]  /*0140*/  LDG.E R4, desc[UR6][R4.64] ;  /* 0x0000000604047981 */ /* 0x000ea4000c1e1900 */
[----:B--2---:R-:W-:-:S13]  /*0150*/  ISETP.NE.AND P0, PT, R4, 0x1, PT ;  /* 0x000000010400780c */ /* 0x004fda0003f05270 */
[----:B------:R-:W-:Y:S05]  /*0160*/  @P0 BRA `(.L_x_1) ;  /* 0x0000000400200947 */ /* 0x000fea0003800000 */
[----:B------:R-:W0:Y:S08]  /*0170*/  LDC.64 R4, c[0x0][0x388] ;  /* 0x0000e200ff047b82 */ /* 0x000e300000000a00 */
[----:B------:R-:W1:Y:S01]  /*0180*/  LDC R10, c[0x0][0x380] ;  /* 0x0000e000ff0a7b82 */ /* 0x000e620000000800 */
[----:B0-----:R0:W2:Y:S01]  /*0190*/  LDG.E R4, desc[UR6][R4.64] ;  /* 0x0000000604047981 */ /* 0x0010a2000c1e1900 */
[----:B-1----:R-:W-:-:S04]  /*01a0*/  IABS R11, R10 ;  /* 0x0000000a000b7213 */ /* 0x002fc80000000000 */
[----:B------:R-:W1:Y:S08]  /*01b0*/  I2F.RP R9, R11 ;  /* 0x0000000b00097306 */ /* 0x000e700000209400 */
[----:B-1----:R-:W1:Y:S02]  /*01c0*/  MUFU.RCP R9, R9 ;  /* 0x0000000900097308 */ /* 0x002e640000001000 */
[----:B-1----:R-:W-:-:S06]  /*01d0*/  VIADD R6, R9, 0xffffffe ;  /* 0x0ffffffe09067836 */ /* 0x002fcc0000000000 */
[----:B------:R1:W3:Y:S02]  /*01e0*/  F2I.FTZ.U32.TRUNC.NTZ R7, R6 ;  /* 0x0000000600077305 */ /* 0x0002e4000021f000 */
[----:B-1----:R-:W-:Y:S02]  /*01f0*/  IMAD.MOV.U32 R6, RZ, RZ, RZ ;  /* 0x000000ffff067224 */ /* 0x002fe400078e00ff */
[----:B---3--:R-:W-:-:S04]  /*0200*/  IMAD.MOV R12, RZ, RZ, -R7 ;  /* 0x000000ffff0c7224 */ /* 0x008fc800078e0a07 */
[----:B0-----:R-:W-:Y:S02]  /*0210*/  IMAD R5, R12, R11, RZ ;  /* 0x0000000b0c057224 */ /* 0x001fe400078e02ff */
[----:B------:R-:W0:Y:S02]  /*0220*/  LDC.64 R12, c[0x0][0x398] ;  /* 0x0000e600ff0c7b82 */ /* 0x000e240000000a00 */
[----:B------:R-:W-:Y:S01]  /*0230*/  IMAD.HI.U32 R7, R7, R5, R6 ;  /* 0x0000000507077227 */ /* 0x000fe200078e0006 */
[----:B--2---:R-:W-:-:S04]  /*0240*/  IADD3 R8, PT, PT, R4, R3, RZ ;  /* 0x0000000304087210 */ /* 0x004fc80007ffe0ff */
[----:B------:R-:W-:Y:S02]  /*0250*/  IABS R4, R8 ;  /* 0x0000000800047213 */ /* 0x000fe40000000000 */
[----:B------:R-:W-:-:S03]  /*0260*/  ISETP.GE.AND P2, PT, R8, RZ, PT ;  /* 0x000000ff0800720c */ /* 0x000fc60003f46270 */
[----:B------:R-:W-:-:S04]  /*0270*/  IMAD.HI.U32 R7, R7, R4, RZ ;  /* 0x0000000407077227 */ /* 0x000fc800078e00ff */
[----:B------:R-:W-:-:S04]  /*0280*/  IMAD.MOV R7, RZ, RZ, -R7 ;  /* 0x000000ffff077224 */ /* 0x000fc800078e0a07 */
[----:B------:R-:W-:Y:S02]  /*0290*/  IMAD R4, R11, R7, R4 ;  /* 0x000000070b047224 */ /* 0x000fe400078e0204 */
[----:B0-----:R-:W-:-:S03]  /*02a0*/  IMAD.WIDE.U32 R6, R3, 0x4, R12 ;  /* 0x0000000403067825 */ /* 0x001fc600078e000c */
[----:B------:R-:W-:-:S03]  /*02b0*/  ISETP.GT.U32.AND P0, PT, R11, R4, PT ;  /* 0x000000040b00720c */ /* 0x000fc60003f04070 */
[----:B------:R-:W2:Y:S10]  /*02c0*/  LDG.E R6, desc[UR6][R6.64] ;  /* 0x0000000606067981 */ /* 0x000eb4000c1e1900 */
[----:B------:R-:W-:-:S02]  /*02d0*/  @!P0 IADD3 R4, PT, PT, R4, -R11, RZ ;  /* 0x8000000b04048210 */ /* 0x000fc40007ffe0ff */
[----:B------:R-:W-:Y:S02]  /*02e0*/  ISETP.NE.AND P0, PT, R10, RZ, PT ;  /* 0x000000ff0a00720c */ /* 0x000fe40003f05270 */
[----:B------:R-:W-:-:S13]  /*02f0*/  ISETP.GT.U32.AND P1, PT, R11, R4, PT ;  /* 0x000000040b00720c */ /* 0x000fda0003f24070 */
[----:B------:R-:W-:-:S04]  /*0300*/  @!P1 IMAD.IADD R4, R4, 0x1, -R11 ;  /* 0x0000000104049824 */ /* 0x000fc800078e0a0b */
[----:B------:R-:W-:Y:S02]  /*0310*/  IMAD.MOV.U32 R17, RZ, RZ, R4 ;  /* 0x000000ffff117224 */ /* 0x000fe400078e0004 */
[----:B------:R-:W0:Y:S03]  /*0320*/  LDC.64 R4, c[0x0][0x3a0] ;  /* 0x0000e800ff047b82 */ /* 0x000e260000000a00 */
[----:B------:R-:W-:Y:S02]  /*0330*/  @!P2 IADD3 R17, PT, PT, -R17, RZ, RZ ;  /* 0x000000ff1111a210 */ /* 0x000fe40007ffe1ff */
[----:B------:R-:W-:-:S05]  /*0340*/  @!P0 LOP3.LUT R17, RZ, R10, RZ, 0x33, !PT ;  /* 0x0000000aff118212 */ /* 0x000fca00078e33ff */
[----:B------:R-:W-:-:S04]  /*0350*/  IMAD.WIDE R10, R17, 0x4, R12 ;  /* 0x00000004110a7825 */ /* 0x000fc800078e020c */
[----:B------:R-:W-:Y:S02]  /*0360*/  IMAD.WIDE.U32 R12, R0, 0x4, R12 ;  /* 0x00000004000c7825 */ /* 0x000fe400078e000c */
[----:B------:R-:W2:Y:S04]  /*0370*/  LDG.E R11, desc[UR6][R10.64] ;  /* 0x000000060a0b7981 */ /* 0x000ea8000c1e1900 */
[----:B------:R-:W3:Y:S01]  /*0380*/  LDG.E R13, desc[UR6][R12.64] ;  /* 0x000000060c0d7981 */ /* 0x000ee2000c1e1900 */
[----:B0-----:R-:W-:-:S04]  /*0390*/  IMAD.WIDE.U32 R8, R3, 0x4, R4 ;  /* 0x0000000403087825 */ /* 0x001fc800078e0004 */
[--C-:B------:R-:W-:Y:S02]  /*03a0*/  IMAD.WIDE.U32 R14, R0, 0x4, R4.reuse ;  /* 0x00000004000e7825 */ /* 0x100fe400078e0004 */
[----:B------:R-:W4:Y:S02]  /*03b0*/  LDG.E R8, desc[UR6][R8.64] ;  /* 0x0000000608087981 */ /* 0x000f24000c1e1900 */
[----:B------:R-:W-:Y:S02]  /*03c0*/  IMAD.WIDE R4, R17, 0x4, R4 ;  /* 0x0000000411047825 */ /* 0x000fe400078e0204 */
[----:B------:R-:W4:Y:S04]  /*03d0*/  LDG.E R15, desc[UR6][R14.64] ;  /* 0x000000060e0f7981 */ /* 0x000f28000c1e1900 */
[----:B------:R-:W5:Y:S01]  /*03e0*/  LDG.E R5, desc[UR6][R4.64] ;  /* 0x0000000604057981 */ /* 0x000f62000c1e1900 */
[----:B------:R-:W-:Y:S01]  /*03f0*/  BSSY.RELIABLE B1, `(.L_x_2) ;  /* 0x0000015000017945 */ /* 0x000fe20003800100 */
[----:B--2---:R-:W-:-:S02]  /*0400*/  IMAD.IADD R17, R11, 0x1, -R6 ;  /* 0x000000010b117824 */ /* 0x004fc400078e0a06 */
[----:B---3--:R-:W-:-:S05]  /*0410*/  IMAD.IADD R16, R13, 0x1, -R6 ;  /* 0x000000010d107824 */ /* 0x008fca00078e0a06 */
[----:B------:R-:W-:-:S04]  /*0420*/  LOP3.LUT R6, R17, R16, RZ, 0xc0, !PT ;  /* 0x0000001011067212 */ /* 0x000fc800078ec0ff */
[----:B------:R-:W-:Y:S02]  /*0430*/  ISETP.GE.AND P0, PT, R6, RZ, PT ;  /* 0x000000ff0600720c */ /* 0x000fe40003f06270 */
[----:B----4-:R-:W-:Y:S01]  /*0440*/  IADD3 R6, PT, PT, -R8, R15, RZ ;  /* 0x0000000f08067210 */ /* 0x010fe20007ffe1ff */
[----:B-----5:R-:W-:-:S10]  /*0450*/  IMAD.IADD R7, R5, 0x1, -R8 ;  /* 0x0000000105077824 */ /* 0x020fd400078e0a08 */
[----:B------:R-:W-:Y:S05]  /*0460*/  @!P0 BRA `(.L_x_3) ;  /* 0x0000000000208947 */ /* 0x000fea0003800000 */
[CC--:B------:R-:W-:Y:S02]  /*0470*/  VIMNMX R8, PT, PT, R7.reuse, R6.reuse, PT ;  /* 0x0000000607087248 */ /* 0x0c0fe40003fe0100 */
[----:B------:R-:W-:Y:S02]  /*0480*/  LOP3.LUT R4, R7, R6, RZ, 0xc0, !PT ;  /* 0x0000000607047212 */ /* 0x000fe400078ec0ff */
[----:B------:R-:W-:Y:S02]  /*0490*/  VIMNMX R5, PT, PT, R17, R16, PT ;  /* 0x0000001011057248 */ /* 0x000fe40003fe0100 */
[----:B------:R-:W-:Y:S02]  /*04a0*/  ISETP.GE.AND P0, PT, R8, 0x1, PT ;  /* 0x000000010800780c */ /* 0x000fe40003f06270 */
[----:B------:R-:W-:Y:S02]  /*04b0*/  ISETP.GE.AND P1, PT, R4, RZ, PT ;  /* 0x000000ff0400720c */ /* 0x000fe40003f26270 */
[----:B------:R-:W-:-:S13]  /*04c0*/  ISETP.LE.AND P0, PT, R5, RZ, !P0 ;  /* 0x000000ff0500720c */ /* 0x000fda0004703270 */
[----:B------:R-:W-:Y:S05]  /*04d0*/  @P0 BREAK.RELIABLE P1, B1 ;  /* 0x0000000000010942 */ /* 0x000fea0000800100 */
[----:B------:R-:W-:Y:S05]  /*04e0*/  @P0 BRA P1, `(.L_x_1) ;  /* 0x0000000000400947 */ /* 0x000fea0000800000 */
.L_x_3:
[----:B------:R-:W-:Y:S02]  /*04f0*/  IMAD R4, R7, R16, RZ ;  /* 0x0000001007047224 */ /* 0x000fe400078e02ff */
[----:B------:R-:W-:-:S05]  /*0500*/  IMAD R5, R17, R6, RZ ;  /* 0x0000000611057224 */ /* 0x000fca00078e02ff */
[----:B------:R-:W-:-:S13]  /*0510*/  ISETP.NE.AND P0, PT, R4, R5, PT ;  /* 0x000000050400720c */ /* 0x000fda0003f05270 */
[----:B------:R-:W-:Y:S05]  /*0520*/  @P0 BREAK.RELIABLE B1 ;  /* 0x0000000000010942 */ /* 0x000fea0003800100 */
[----:B------:R-:W-:Y:S05]  /*0530*/  @P0 BRA `(.L_x_1) ;  /* 0x00000000002c0947 */ /* 0x000fea0003800000 */
[----:B------:R-:W-:Y:S05]  /*0540*/  BSYNC.RELIABLE B1 ;  /* 0x0000000000017941 */ /* 0x000fea0003800100 */
.L_x_2:
[----:B------:R-:W0:Y:S01]  /*0550*/  S2R R4, SR_LANEID ;  /* 0x0000000000047919 */ /* 0x000e220000000000 */
[----:B------:R-:W-:Y:S01]  /*0560*/  IABS R2, R6 ;  /* 0x0000000600027213 */ /* 0x000fe20000000000 */
[----:B------:R-:W-:Y:S01]  /*0570*/  VOTEU.ANY UR5, UPT, PT ;  /* 0x0000000000057886 */ /* 0x000fe200038e0100 */
[----:B------:R-:W-:Y:S01]  /*0580*/  IABS R5, R16 ;  /* 0x0000001000057213 */ /* 0x000fe20000000000 */
[----:B------:R-:W-:-:S04]  /*0590*/  UFLO.U32 UR5, UR5 ;  /* 0x00000005000572bd */ /* 0x000fc800080e0000 */
[----:B------:R-:W-:-:S05]  /*05a0*/  IMAD.IADD R2, R2, 0x1, R5 ;  /* 0x0000000102027824 */ /* 0x000fca00078e0205 */
[----:B------:R-:W-:Y:S02]  /*05b0*/  CREDUX.MIN.S32 UR8, R2 ;  /* 0x00000000020872cc */ /* 0x000fe40000008200 */
[----:B0-----:R-:W-:-:S11]  /*05c0*/  ISETP.EQ.U32.AND P0, PT, R4, UR5, PT ;  /* 0x0000000504007c0c */ /* 0x001fd6000bf02070 */
[----:B------:R-:W-:-:S05]  /*05d0*/  MOV R4, UR8 ;  /* 0x0000000800047c02 */ /* 0x000fca0008000f00 */
[----:B------:R0:W-:Y:S02]  /*05e0*/  @P0 ATOMS.MIN.S32 RZ, [UR4], R4 ;  /* 0x00000004ffff098c */ /* 0x0001e40008800204 */
.L_x_1:
[----:B------:R-:W-:Y:S05]  /*05f0*/  BSYNC.RECONVERGENT B0 ;  /* 0x0000000000007941 */ /* 0x000fea0003800200 */
.L_x_0:
[----:B------:R-:W-:Y:S05]  /*0600*/  WARPSYNC.ALL ;  /* 0x0000000000007948 */ /* 0x000fea0003800000 */
[----:B------:R-:W-:Y:S06]  /*0610*/  BAR.SYNC.DEFER_BLOCKING 0x0 ;  /* 0x0000000000007b1d */ /* 0x000fec0000010000 */
[----:B------:R-:W1:Y:S02]  /*0620*/  LDS R5, [UR4] ;  /* 0x00000004ff057984 */ /* 0x000e640008000800 */
[----:B-1----:R-:W-:-:S13]  /*0630*/  ISETP.NE.AND P0, PT, R5, R2, PT ;  /* 0x000000020500720c */ /* 0x002fda0003f05270 */
[----:B------:R-:W-:Y:S05]  /*0640*/  @P0 EXIT ;  /* 0x000000000000094d */ /* 0x000fea0003800000 */
[----:B0-----:R-:W0:Y:S02]  /*0650*/  LDC.64 R4, c[0x0][0x3a8] ;  /* 0x0000ea00ff047b82 */ /* 0x001e240000000a00 */
[----:B0-----:R-:W-:-:S06]  /*0660*/  IMAD.WIDE.U32 R2, R3, 0x4, R4 ;  /* 0x0000000403027825 */ /* 0x001fcc00078e0004 */
[----:B------:R-:W0:Y:S01]  /*0670*/  LDC.64 R4, c[0x0][0x3b0] ;  /* 0x0000ec00ff047b82 */ /* 0x000e220000000a00 */
[----:B------:R-:W2:Y:S01]  /*0680*/  LDG.E R6, desc[UR6][R2.64] ;  /* 0x0000000602067981 */ /* 0x000ea2000c1e1900 */
[----:B------:R-:W-:Y:S02]  /*0690*/  IMAD.MOV.U32 R9, RZ, RZ, -0x1 ;  /* 0xffffffffff097424 */ /* 0x000fe400078e00ff */
[----:B0-----:R-:W-:Y:S01]  /*06a0*/  IMAD.WIDE.U32 R4, R0, 0x4, R4 ;  /* 0x0000000400047825 */ /* 0x001fe200078e0004 */
[----:B--2---:R-:W-:-:S05]  /*06b0*/  IADD3 R7, PT, PT, R6, 0x1, RZ ;  /* 0x0000000106077810 */ /* 0x004fca0007ffe0ff */
[----:B------:R-:W-:Y:S04]  /*06c0*/  STG.E desc[UR6][R2.64], R7 ;  /* 0x0000000702007986 */ /* 0x000fe8000c101906 */
[----:B------:R-:W-:Y:S01]  /*06d0*/  REDG.E.ADD.STRONG.GPU desc[UR6][R4.64], R9 ;  /* 0x000000090400798e */ /* 0x000fe2000c12e106 */
[----:B------:R-:W-:Y:S05]  /*06e0*/  EXIT ;  /* 0x000000000000794d */ /* 0x000fea0003800000 */
.L_x_4:
[----:B------:R-:W-:-:S00]  /*06f0*/  BRA `(.L_x_4) ;  /* 0xfffffffc00fc7947 */ /* 0x000fc0000383ffff */
[----:B------:R-:W-:-:S00]  /*0700*/  NOP ;  /* 0x0000000000007918 */ /* 0x000fc00000000000 */
[----:B------:R-:W-:-:S00]  /*0710*/  NOP ;  /* 0x0000000000007918 */ /* 0x000fc00000000000 */
[----:B------:R-:W-:-:S00]  /*0720*/  NOP ;  /* 0x0000000000007918 */ /* 0x000fc00000000000 */
[----:B------:R-:W-:-:S00]  /*0730*/  NOP ;  /* 0x0000000000007918 */ /* 0x000fc00000000000 */
[----:B------:R-:W-:-:S00]  /*0740*/  NOP ;  /* 0x0000000000007918 */ /* 0x000fc00000000000 */
[----:B------:R-:W-:-:S00]  /*0750*/  NOP ;  /* 0x0000000000007918 */ /* 0x000fc00000000000 */
[----:B------:R-:W-:-:S00]  /*0760*/  NOP ;  /* 0x0000000000007918 */ /* 0x000fc00000000000 */
[----:B------:R-:W-:-:S00]  /*0770*/  NOP ;  /* 0x0000000000007918 */ /* 0x000fc00000000000 */
.L_x_8:


//--------------------- .text._Z6activePiS_S_     --------------------------
	.section	.text._Z6activePiS_S_,"ax",@progbits
	.align	128
        .global         _Z6activePiS_S_
        .type           _Z6activePiS_S_,@function
        .size           _Z6activePiS_S_,(.L_x_9 - _Z6activePiS_S_)
        .other          _Z6activePiS_S_,@"STO_CUDA_ENTRY STV_DEFAULT"
_Z6activePiS_S_:
.text._Z6activePiS_S_:
[----:B------:R-:W-:Y:S01]  /*0000*/  LDC R1, c[0x0][0x37c] ;  /* 0x0000df00ff017b82 */ /* 0x000fe20000000800 */
[----:B------:R-:W0:Y:S07]  /*0010*/  S2R R7, SR_TID.X ;  /* 0x0000000000077919 */ /* 0x000e2e0000002100 */
[----:B------:R-:W0:Y:S01]  /*0020*/  LDC.64 R2, c[0x0][0x388] ;  /* 0x0000e200ff027b82 */ /* 0x000e220000000a00 */
[----:B------:R-:W1:Y:S01]  /*0030*/  LDCU.64 UR4, c[0x0][0x358] ;  /* 0x00006b00ff0477ac */ /* 0x000e620008000a00 */
[----:B0-----:R-:W-:-:S06]  /*0040*/  IMAD.WIDE.U32 R2, R7, 0x4, R2 ;  /* 0x0000000407027825 */ /* 0x001fcc00078e0002 */
[----:B-1----:R-:W2:Y:S02]  /*0050*/  LDG.E R2, desc[UR4][R2.64] ;  /* 0x0000000402027981 */ /* 0x002ea4000c1e1900 */
[----:B--2---:R-:W-:-:S13]  /*0060*/  ISETP.GT.AND P0, PT, R2, RZ, PT ;  /* 0x000000ff0200720c */ /* 0x004fda0003f04270 */
[----:B------:R-:W0:Y:S02]  /*0070*/  @!P0 LDC.64 R4, c[0x0][0x380] ;  /* 0x0000e000ff048b82 */ /* 0x000e240000000a00 */
[----:B0-----:R-:W-:-:S05]  /*0080*/  @!P0 IMAD.WIDE.U32 R4, R7, 0x4, R4 ;  /* 0x0000000407048825 */ /* 0x001fca00078e0004 */
[----:B------:R0:W-:Y:S01]  /*0090*/  @!P0 STG.E desc[UR4][R4.64], RZ ;  /* 0x000000ff04008986 */ /* 0x0001e2000c101904 */
[----:B------:R-:W-:Y:S05]  /*00a0*/  @!P0 EXIT ;  /* 0x000000000000894d */ /* 0x000fea0003800000 */
[----:B------:R-:W1:Y:S01]  /*00b0*/  S2R R0, SR_LANEID ;  /* 0x0000000000007919 */ /* 0x000e620000000000 */
[----:B------:R-:W2:Y:S01]  /*00c0*/  LDC.64 R2, c[0x0][0x390] ;  /* 0x0000e400ff027b82 */ /* 0x000ea20000000a00 */
[----:B------:R-:W-:Y:S02]  /*00d0*/  VOTEU.ANY UR6, UPT, PT ;  /* 0x0000000000067886 */ /* 0x000fe400038e0100 */
[----:B------:R-:W-:Y:S02]  /*00e0*/  UFLO.U32 UR7, UR6 ;  /* 0x00000006000772bd */ /* 0x000fe400080e0000 */
[----:B0-----:R-:W2:Y:S04]  /*00f0*/  POPC R5, UR6 ;  /* 0x0000000600057d09 */ /* 0x001ea80008000000 */
[----:B-1----:R-:W-:-:S13]  /*0100*/  ISETP.EQ.U32.AND P0, PT, R0, UR7, PT ;  /* 0x0000000700007c0c */ /* 0x002fda000bf02070 */
[----:B--2---:R-:W-:Y:S01]  /*0110*/  @P0 REDG.E.ADD.STRONG.GPU desc[UR4][R2.64], R5 ;  /* 0x000000050200098e */ /* 0x004fe2000c12e104 */
[----:B------:R-:W-:Y:S05]  /*0120*/  EXIT ;  /* 0x000000000000794d */ /* 0x000fea0003800000 */
.L_x_5:
        /* <DEDUP_REMOVED lines=13> */
.L_x_9:


//--------------------- .text._Z14initializationiPiS_S_S_i --------------------------
	.section	.text._Z14initializationiPiS_S_S_i,"ax",@progbits
	.align	128
        .global         _Z14initializationiPiS_S_S_i
        .type           _Z14initializationiPiS_S_S_i,@function
        .size           _Z14initializationiPiS_S_S_i,(.L_x_10 - _Z14initializationiPiS_S_S_i)
        .other          _Z14initializationiPiS_S_S_i,@"STO_CUDA_ENTRY STV_DEFAULT"
_Z14initializationiPiS_S_S_i:
.text._Z14initializationiPiS_S_S_i:
[----:B------:R-:W-:Y:S01]  /*0000*/  LDC R1, c[0x0][0x37c] ;  /* 0x0000df00ff017b82 */ /* 0x000fe20000000800 */
[----:B------:R-:W0:Y:S07]  /*0010*/  S2R R11, SR_TID.X ;  /* 0x00000000000b7919 */ /* 0x000e2e0000002100 */
[----:B------:R-:W0:Y:S01]  /*0020*/  LDC.64 R4, c[0x0][0x388] ;  /* 0x0000e200ff047b82 */ /* 0x000e220000000a00 */
[----:B------:R-:W1:Y:S01]  /*0030*/  LDCU.64 UR4, c[0x0][0x358] ;  /* 0x00006b00ff0477ac */ /* 0x000e620008000a00 */
[----:B------:R-:W-:-:S06]  /*0040*/  HFMA2 R13, -RZ, RZ, 0, 5.9604644775390625e-08 ;  /* 0x00000001ff0d7431 */ /* 0x000fcc00000001ff */
[----:B------:R-:W2:Y:S08]  /*0050*/  LDC.64 R6, c[0x0][0x390] ;  /* 0x0000e400ff067b82 */ /* 0x000eb00000000a00 */
[----:B------:R-:W3:Y:S08]  /*0060*/  LDC.64 R8, c[0x0][0x398] ;  /* 0x0000e600ff087b82 */ /* 0x000ef00000000a00 */
[----:B------:R-:W1:Y:S01]  /*0070*/  LDC.64 R2, c[0x0][0x3a0] ;  /* 0x0000e800ff027b82 */ /* 0x000e620000000a00 */
[----:B0-----:R-:W-:-:S07]  /*0080*/  IMAD.WIDE.U32 R4, R11, 0x4, R4 ;  /* 0x000000040b047825 */ /* 0x001fce00078e0004 */
[----:B------:R-:W0:Y:S01]  /*0090*/  LDC R15, c[0x0][0x380] ;  /* 0x0000e000ff0f7b82 */ /* 0x000e220000000800 */
[----:B--2---:R-:W-:-:S04]  /*00a0*/  IMAD.WIDE.U32 R6, R11, 0x4, R6 ;  /* 0x000000040b067825 */ /* 0x004fc800078e0006 */
[----:B---3--:R-:W-:Y:S01]  /*00b0*/  IMAD.WIDE.U32 R8, R11, 0x4, R8 ;  /* 0x000000040b087825 */ /* 0x008fe200078e0008 */
[----:B-1----:R-:W-:Y:S04]  /*00c0*/  STG.E desc[UR4][R2.64], R13 ;  /* 0x0000000d02007986 */ /* 0x002fe8000c101904 */
[----:B0-----:R-:W-:Y:S04]  /*00d0*/  STG.E desc[UR4][R4.64], R15 ;  /* 0x0000000f04007986 */ /* 0x001fe8000c101904 */
[----:B------:R-:W-:Y:S04]  /*00e0*/  STG.E desc[UR4][R6.64], R13 ;  /* 0x0000000d06007986 */ /* 0x000fe8000c101904 */
[----:B------:R-:W-:Y:S01]  /*00f0*/  STG.E desc[UR4][R8.64], RZ ;  /* 0x000000ff08007986 */ /* 0x000fe2000c101904 */
[----:B------:R-:W-:Y:S05]  /*0100*/  EXIT ;  /* 0x000000000000794d */ /* 0x000fea0003800000 */
.L_x_6:
        /* <DEDUP_REMOVED lines=15> */
.L_x_10:


//--------------------- .text._Z9round_incPiS_i   --------------------------
	.section	.text._Z9round_incPiS_i,"ax",@progbits
	.align	128
        .global         _Z9round_incPiS_i
        .type           _Z9round_incPiS_i,@function
        .size           _Z9round_incPiS_i,(.L_x_11 - _Z9round_incPiS_i)
        .other          _Z9round_incPiS_i,@"STO_CUDA_ENTRY STV_DEFAULT"
_Z9round_incPiS_i:
.text._Z9round_incPiS_i:
[----:B------:R-:W-:Y:S08]  /*0000*/  LDC R1, c[0x0][0x37c] ;  /* 0x0000df00ff017b82 */ /* 0x000ff00000000800 */
[----:B------:R-:W0:Y:S01]  /*0010*/  LDC.64 R2, c[0x0][0x380] ;  /* 0x0000e000ff027b82 */ /* 0x000e220000000a00 */
[----:B------:R-:W0:Y:S07]  /*0020*/  LDCU.64 UR4, c[0x0][0x358] ;  /* 0x00006b00ff0477ac */ /* 0x000e2e0008000a00 */
[----:B------:R-:W1:Y:S08]  /*0030*/  LDC.64 R4, c[0x0][0x388] ;  /* 0x0000e200ff047b82 */ /* 0x000e700000000a00 */
[----:B------:R-:W2:Y:S01]  /*0040*/  LDC R10, c[0x0][0x390] ;  /* 0x0000e400ff0a7b82 */ /* 0x000ea20000000800 */
[----:B0-----:R-:W3:Y:S01]  /*0050*/  LDG.E R0, desc[UR4][R2.64] ;  /* 0x0000000402007981 */ /* 0x001ee2000c1e1900 */
[----:B--2---:R-:W-:-:S04]  /*0060*/  IABS R11, R10 ;  /* 0x0000000a000b7213 */ /* 0x004fc80000000000 */
[----:B------:R-:W0:Y:S08]  /*0070*/  I2F.RP R8, R11 ;  /* 0x0000000b00087306 */ /* 0x000e300000209400 */
[----:B0-----:R-:W0:Y:S01]  /*0080*/  MUFU.RCP R8, R8 ;  /* 0x0000000800087308 */ /* 0x001e220000001000 */
[----:B---3--:R-:W-:-:S05]  /*0090*/  VIADD R9, R0, 0x1 ;  /* 0x0000000100097836 */ /* 0x008fca0000000000 */
[----:B------:R-:W-:Y:S04]  /*00a0*/  STG.E desc[UR4][R2.64], R9 ;  /* 0x0000000902007986 */ /* 0x000fe8000c101904 */
[----:B-1----:R1:W-:Y:S04]  /*00b0*/  STG.E desc[UR4][R4.64], RZ ;  /* 0x000000ff04007986 */ /* 0x0023e8000c101904 */
[----:B------:R-:W2:Y:S01]  /*00c0*/  LDG.E R0, desc[UR4][R2.64] ;  /* 0x0000000402007981 */ /* 0x000ea2000c1e1900 */
[----:B0-----:R-:W-:-:S04]  /*00d0*/  VIADD R6, R8, 0xffffffe ;  /* 0x0ffffffe08067836 */ /* 0x001fc80000000000 */
[----:B------:R0:W3:Y:S02]  /*00e0*/  F2I.FTZ.U32.TRUNC.NTZ R7, R6 ;  /* 0x0000000600077305 */ /* 0x0000e4000021f000 */
[----:B0-----:R-:W-:Y:S01]  /*00f0*/  IMAD.MOV.U32 R6, RZ, RZ, RZ ;  /* 0x000000ffff067224 */ /* 0x001fe200078e00ff */
[----:B---3--:R-:W-:-:S05]  /*0100*/  IADD3 R12, PT, PT, RZ, -R7, RZ ;  /* 0x80000007ff0c7210 */ /* 0x008fca0007ffe0ff */
[----:B-1----:R-:W-:-:S04]  /*0110*/  IMAD R5, R12, R11, RZ ;  /* 0x0000000b0c057224 */ /* 0x002fc800078e02ff */
[----:B------:R-:W-:Y:S01]  /*0120*/  IMAD.HI.U32 R7, R7, R5, R6 ;  /* 0x0000000507077227 */ /* 0x000fe200078e0006 */
[----:B--2---:R-:W-:Y:S02]  /*0130*/  IABS R4, R0 ;  /* 0x0000000000047213 */ /* 0x004fe40000000000 */
[----:B------:R-:W-:-:S03]  /*0140*/  ISETP.GE.AND P2, PT, R0, RZ, PT ;  /* 0x000000ff0000720c */ /* 0x000fc60003f46270 */
[----:B------:R-:W-:-:S05]  /*0150*/  IMAD.HI.U32 R7, R7, R4, RZ ;  /* 0x0000000407077227 */ /* 0x000fca00078e00ff */
[----:B------:R-:W-:-:S05]  /*0160*/  IADD3 R7, PT, PT, -R7, RZ, RZ ;  /* 0x000000ff07077210 */ /* 0x000fca0007ffe1ff */
[----:B------:R-:W-:-:S05]  /*0170*/  IMAD R4, R11, R7, R4 ;  /* 0x000000070b047224 */ /* 0x000fca00078e0204 */
[----:B------:R-:W-:-:S13]  /*0180*/  ISETP.GT.U32.AND P0, PT, R11, R4, PT ;  /* 0x000000040b00720c */ /* 0x000fda0003f04070 */
[----:B------:R-:W-:Y:S01]  /*0190*/  @!P0 IMAD.IADD R4, R4, 0x1, -R11 ;  /* 0x0000000104048824 */ /* 0x000fe200078e0a0b */
[----:B------:R-:W-:-:S04]  /*01a0*/  ISETP.NE.AND P0, PT, R10, RZ, PT ;  /* 0x000000ff0a00720c */ /* 0x000fc80003f05270 */
[----:B------:R-:W-:-:S13]  /*01b0*/  ISETP.GT.U32.AND P1, PT, R11, R4, PT ;  /* 0x000000040b00720c */ /* 0x000fda0003f24070 */
[----:B------:R-:W-:-:S05]  /*01c0*/  @!P1 IADD3 R4, PT, PT, R4, -R11, RZ ;  /* 0x8000000b04049210 */ /* 0x000fca0007ffe0ff */
[----:B------:R-:W-:Y:S01]  /*01d0*/  @!P2 IMAD.MOV R4, RZ, RZ, -R4 ;  /* 0x000000ffff04a224 */ /* 0x000fe200078e0a04 */
[----:B------:R-:W-:-:S04]  /*01e0*/  @!P0 LOP3.LUT R4, RZ, R10, RZ, 0x33, !PT ;  /* 0x0000000aff048212 */ /* 0x000fc800078e33ff */
[----:B------:R-:W-:-:S13]  /*01f0*/  ISETP.NE.AND P0, PT, R4, RZ, PT ;  /* 0x000000ff0400720c */ /* 0x000fda0003f05270 */
[----:B------:R-:W-:Y:S05]  /*0200*/  @P0 EXIT ;  /* 0x000000000000094d */ /* 0x000fea0003800000 */
[----:B------:R-:W-:-:S05]  /*0210*/  IADD3 R5, PT, PT, R0, 0x1, RZ ;  /* 0x0000000100057810 */ /* 0x000fca0007ffe0ff */
[----:B------:R-:W-:Y:S01]  /*0220*/  STG.E desc[UR4][R2.64], R5 ;  /* 0x0000000502007986 */ /* 0x000fe2000c101904 */
[----:B------:R-:W-:Y:S05]  /*0230*/  EXIT ;  /* 0x000000000000794d */ /* 0x000fea0003800000 */
.L_x_7:
        /* <DEDUP_REMOVED lines=12> */
.L_x_11:


//--------------------- .nv.shared._Z4gameiPiiiS_S_S_S_S_S_ --------------------------
	.section	.nv.shared._Z4gameiPiiiS_S_S_S_S_S_,"aw",@nobits
	.sectionflags	@""
	.align	4
.nv.shared._Z4gameiPiiiS_S_S_S_S_S_:
	.zero		1028


//--------------------- .nv.shared.reserved.0     --------------------------
	.section	.nv.shared.reserved.0,"aw",@nobits
	.weak		__nv_reservedSMEM_offset_0_alias
	.size		__nv_reservedSMEM_offset_0_alias, 0, 64
	.other		__nv_reservedSMEM_offset_0_alias,@"STO_CUDA_RESERVED_SHARED STV_DEFAULT"
__nv_reservedSMEM_offset_0_alias:
	.zero		0
	.zero		64


//--------------------- .nv.constant0._Z4gameiPiiiS_S_S_S_S_S_ --------------------------
	.section	.nv.constant0._Z4gameiPiiiS_S_S_S_S_S_,"a",@progbits
	.sectionflags	@""
	.align	4
.nv.constant0._Z4gameiPiiiS_S_S_S_S_S_:
	.zero		968


//--------------------- .nv.constant0._Z6activePiS_S_ --------------------------
	.section	.nv.constant0._Z6activePiS_S_,"a",@progbits
	.sectionflags	@""
	.align	4
.nv.constant0._Z6activePiS_S_:
	.zero		920


//--------------------- .nv.constant0._Z14initializationiPiS_S_S_i --------------------------
	.section	.nv.constant0._Z14initializationiPiS_S_S_i,"a",@progbits
	.sectionflags	@""
	.align	4
.nv.constant0._Z14initializationiPiS_S_S_i:
	.zero		940


//--------------------- .nv.constant0._Z9round_incPiS_i --------------------------
	.section	.nv.constant0._Z9round_incPiS_i,"a",@progbits
	.sectionflags	@""
	.align	4
.nv.constant0._Z9round_incPiS_i:
	.zero		916


//--------------------- SYMBOLS --------------------------

	.type		.nv.reservedSmem.offset0,@object
	.size		.nv.reservedSmem.offset0,0x4
	.type		.nv.reservedSmem.cap,@object
	.size		.nv.reservedSmem.cap,0x4
